//
// Generated by NVIDIA NVVM Compiler
//
// Compiler Build ID: CL-36424714
// Cuda compilation tools, release 13.0, V13.0.88
// Based on NVVM 20.0.0
//

.version 9.0
.target sm_100
.address_size 64

	// .globl	_Z3sumPiPx
// _ZZ3sumPiPxE5cache has been demoted

.visible .entry _Z3sumPiPx(
	.param .u64 .ptr .align 1 _Z3sumPiPx_param_0,
	.param .u64 .ptr .align 1 _Z3sumPiPx_param_1
)
{
	.reg .pred 	%p<11>;
	.reg .b32 	%r<26>;
	.reg .b32 	%f<4>;
	.reg .b64 	%rd<23>;
	// demoted variable
	.shared .align 8 .b8 _ZZ3sumPiPxE5cache[4096];
	ld.param.u64 	%rd7, [_Z3sumPiPx_param_0];
	ld.param.u64 	%rd8, [_Z3sumPiPx_param_1];
	mov.u32 	%r1, %tid.x;
	mov.u32 	%r2, %ctaid.x;
	mov.u32 	%r25, %ntid.x;
	mad.lo.s32 	%r23, %r2, %r25, %r1;
	setp.gt.s32 	%p1, %r23, 4999999;
	mov.b64 	%rd20, 0;
	@%p1 bra 	$L__BB0_9;
	mov.u32 	%r14, %nctaid.x;
	mul.lo.s32 	%r5, %r25, %r14;
	cvta.to.global.u64 	%rd1, %rd7;
	mov.b64 	%rd20, 0;
$L__BB0_2:
	mul.wide.s32 	%rd11, %r23, 4;
	add.s64 	%rd12, %rd1, %rd11;
	ld.global.s32 	%rd3, [%rd12];
	setp.lt.s64 	%p2, %rd3, 2;
	@%p2 bra 	$L__BB0_8;
	cvt.u32.u64 	%r15, %rd3;
	cvt.rn.f32.u32 	%f1, %r15;
	sqrt.rn.f32 	%f2, %f1;
	cvt.rmi.f32.f32 	%f3, %f2;
	cvt.rzi.s32.f32 	%r7, %f3;
	setp.lt.s32 	%p3, %r7, 2;
	@%p3 bra 	$L__BB0_7;
	mov.b32 	%r24, 2;
	bra.uni 	$L__BB0_6;
$L__BB0_5:
	add.s32 	%r8, %r24, 1;
	setp.eq.s32 	%p5, %r24, %r7;
	mov.u32 	%r24, %r8;
	@%p5 bra 	$L__BB0_7;
$L__BB0_6:
	rem.u32 	%r18, %r15, %r24;
	setp.eq.s32 	%p4, %r18, 0;
	@%p4 bra 	$L__BB0_8;
	bra.uni 	$L__BB0_5;
$L__BB0_7:
	add.s64 	%rd20, %rd20, %rd3;
$L__BB0_8:
	add.s32 	%r23, %r23, %r5;
	setp.lt.s32 	%p6, %r23, 5000000;
	@%p6 bra 	$L__BB0_2;
$L__BB0_9:
	shl.b32 	%r19, %r1, 3;
	mov.u32 	%r20, _ZZ3sumPiPxE5cache;
	add.s32 	%r11, %r20, %r19;
	st.shared.u64 	[%r11], %rd20;
	bar.sync 	0;
	setp.lt.u32 	%p7, %r25, 2;
	@%p7 bra 	$L__BB0_13;
$L__BB0_10:
	shr.u32 	%r13, %r25, 1;
	setp.ge.u32 	%p8, %r1, %r13;
	@%p8 bra 	$L__BB0_12;
	shl.b32 	%r21, %r13, 3;
	add.s32 	%r22, %r11, %r21;
	ld.shared.u64 	%rd13, [%r22];
	ld.shared.u64 	%rd14, [%r11];
	add.s64 	%rd15, %rd14, %rd13;
	st.shared.u64 	[%r11], %rd15;
$L__BB0_12:
	bar.sync 	0;
	setp.gt.u32 	%p9, %r25, 3;
	mov.u32 	%r25, %r13;
	@%p9 bra 	$L__BB0_10;
$L__BB0_13:
	setp.ne.s32 	%p10, %r1, 0;
	@%p10 bra 	$L__BB0_15;
	ld.shared.u64 	%rd16, [_ZZ3sumPiPxE5cache];
	cvta.to.global.u64 	%rd17, %rd8;
	mul.wide.u32 	%rd18, %r2, 8;
	add.s64 	%rd19, %rd17, %rd18;
	st.global.u64 	[%rd19], %rd16;
$L__BB0_15:
	ret;

}


// ===== COMPILED SASS (sm_100) =====

	.target	sm_100

	.elftype	@"ET_EXEC"


//--------------------- .note.nv.tkinfo           --------------------------
	.section	.note.nv.tkinfo,"",@"SHT_NOTE"
	.sectionflags	@"SHF_NOTE_NV_TKINFO"
	.tkinfo
        /*0018*/ 	.word	0x00000002
        /*0030*/ 	.string	""
        /*0030*/ 	.string	"ptxas"
        /*0030*/ 	.string	"Cuda compilation tools, release 13.0, V13.0.88"
        /*0030*/ 	.string	"Build cuda_13.0.r13.0/compiler.36424714_0"
        /*0030*/ 	.string	"-arch sm_100 -m 64 "



//--------------------- .note.nv.cuinfo           --------------------------
	.section	.note.nv.cuinfo,"",@"SHT_NOTE"
	.sectionflags	@"SHF_NOTE_NV_CUINFO"
        /*0018*/ 	.short	0x0002
        /*001a*/ 	.short	0x0064
        /*001c*/ 	.short	0x0082
	.zero		2


//--------------------- .nv.info                  --------------------------
	.section	.nv.info,"",@"SHT_CUDA_INFO"
	.align	4


	//----- nvinfo : EIATTR_REGCOUNT
	.align		4
        /*0000*/ 	.byte	0x04, 0x2f
        /*0002*/ 	.short	(.L_1 - .L_0)
	.align		4
.L_0:
        /*0004*/ 	.word	index@(_Z3sumPiPx)
        /*0008*/ 	.word	0x00000014


	//----- nvinfo : EIATTR_FRAME_SIZE
	.align		4
.L_1:
        /*000c*/ 	.byte	0x04, 0x11
        /*000e*/ 	.short	(.L_3 - .L_2)
	.align		4
.L_2:
        /*0010*/ 	.word	index@($__internal_0_$__cuda_sm20_sqrt_rn_f32_slowpath)
        /*0014*/ 	.word	0x00000000


	//----- nvinfo : EIATTR_FRAME_SIZE
	.align		4
.L_3:
        /*0018*/ 	.byte	0x04, 0x11
        /*001a*/ 	.short	(.L_5 - .L_4)
	.align		4
.L_4:
        /*001c*/ 	.word	index@(_Z3sumPiPx)
        /*0020*/ 	.word	0x00000000


	//----- nvinfo : EIATTR_MIN_STACK_SIZE
	.align		4
.L_5:
        /*0024*/ 	.byte	0x04, 0x12
        /*0026*/ 	.short	(.L_7 - .L_6)
	.align		4
.L_6:
        /*0028*/ 	.word	index@(_Z3sumPiPx)
        /*002c*/ 	.word	0x00000000
.L_7:


//--------------------- .nv.compat                --------------------------
	.section	.nv.compat,"",@"SHT_CUDA_COMPAT_INFO"
	.align	4
        /*0000*/ 	.byte	0x02, 0x09, 0x00, 0x00, 0x02, 0x02, 0x01, 0x00, 0x02, 0x05, 0x05, 0x00, 0x03, 0x07, 0x01, 0x01
        /*0010*/ 	.byte	0x02, 0x03, 0x00, 0x00, 0x02, 0x06, 0x01, 0x00, 0x04, 0x0b, 0x08, 0x00, 0x01, 0x00, 0x00, 0x00
        /*0020*/ 	.byte	0x00, 0x00, 0x00, 0x00


//--------------------- .nv.info._Z3sumPiPx       --------------------------
	.section	.nv.info._Z3sumPiPx,"",@"SHT_CUDA_INFO"
	.sectionflags	@""
	.align	4


	//----- nvinfo : EIATTR_CUDA_API_VERSION
	.align		4
        /*0000*/ 	.byte	0x04, 0x37
        /*0002*/ 	.short	(.L_9 - .L_8)
.L_8:
        /*0004*/ 	.word	0x00000082


	//----- nvinfo : EIATTR_KPARAM_INFO
	.align		4
.L_9:
        /*0008*/ 	.byte	0x04, 0x17
        /*000a*/ 	.short	(.L_11 - .L_10)
.L_10:
        /*000c*/ 	.word	0x00000000
        /*0010*/ 	.short	0x0001
        /*0012*/ 	.short	0x0008
        /*0014*/ 	.byte	0x00, 0xf5, 0x21, 0x00


	//----- nvinfo : EIATTR_KPARAM_INFO
	.align		4
.L_11:
        /*0018*/ 	.byte	0x04, 0x17
        /*001a*/ 	.short	(.L_13 - .L_12)
.L_12:
        /*001c*/ 	.word	0x00000000
        /*0020*/ 	.short	0x0000
        /*0022*/ 	.short	0x0000
        /*0024*/ 	.byte	0x00, 0xf5, 0x21, 0x00


	//----- nvinfo : EIATTR_SPARSE_MMA_MASK
	.align		4
.L_13:
        /*0028*/ 	.byte	0x03, 0x50
        /*002a*/ 	.short	0x0000


	//----- nvinfo : EIATTR_MAXREG_COUNT
	.align		4
        /*002c*/ 	.byte	0x03, 0x1b
        /*002e*/ 	.short	0x00ff


	//----- nvinfo : EIATTR_NUM_BARRIERS
	.align		4
        /*0030*/ 	.byte	0x02, 0x4c
        /*0032*/ 	.byte	0x01
	.zero		1


	//----- nvinfo : EIATTR_MERCURY_ISA_VERSION
	.align		4
        /*0034*/ 	.byte	0x03, 0x5f
        /*0036*/ 	.short	0x0101


	//----- nvinfo : EIATTR_VRC_CTA_INIT_COUNT
	.align		4
        /*0038*/ 	.byte	0x02, 0x4a
	.zero		1
	.zero		1


	//----- nvinfo : EIATTR_EXIT_INSTR_OFFSETS
	.align		4
        /*003c*/ 	.byte	0x04, 0x1c
        /*003e*/ 	.short	(.L_15 - .L_14)


	//   ....[0]....
.L_14:
        /*0040*/ 	.word	0x000005b0


	//   ....[1]....
        /*0044*/ 	.word	0x00000630


	//----- nvinfo : EIATTR_CRS_STACK_SIZE
	.align		4
.L_15:
        /*0048*/ 	.byte	0x04, 0x1e
        /*004a*/ 	.short	(.L_17 - .L_16)
.L_16:
        /*004c*/ 	.word	0x00000000


	//----- nvinfo : EIATTR_CBANK_PARAM_SIZE
	.align		4
.L_17:
        /*0050*/ 	.byte	0x03, 0x19
        /*0052*/ 	.short	0x0010


	//----- nvinfo : EIATTR_PARAM_CBANK
	.align		4
        /*0054*/ 	.byte	0x04, 0x0a
        /*0056*/ 	.short	(.L_19 - .L_18)
	.align		4
.L_18:
        /*0058*/ 	.word	index@(.nv.constant0._Z3sumPiPx)
        /*005c*/ 	.short	0x0380
        /*005e*/ 	.short	0x0010


	//----- nvinfo : EIATTR_SW_WAR
	.align		4
.L_19:
        /*0060*/ 	.byte	0x04, 0x36
        /*0062*/ 	.short	(.L_21 - .L_20)
.L_20:
        /*0064*/ 	.word	0x00000008
.L_21:


//--------------------- .nv.callgraph             --------------------------
	.section	.nv.callgraph,"",@"SHT_CUDA_CALLGRAPH"
	.align	4
	.sectionentsize	8
	.align		4
        /*0000*/ 	.word	0x00000000
	.align		4
        /*0004*/ 	.word	0xffffffff
	.align		4
        /*0008*/ 	.word	0x00000000
	.align		4
        /*000c*/ 	.word	0xfffffffe
	.align		4
        /*0010*/ 	.word	0x00000000
	.align		4
        /*0014*/ 	.word	0xfffffffd
	.align		4
        /*0018*/ 	.word	0x00000000
	.align		4
        /*001c*/ 	.word	0xfffffffc


//--------------------- .text._Z3sumPiPx          --------------------------
	.section	.text._Z3sumPiPx,"ax",@progbits
	.align	128
        .global         _Z3sumPiPx
        .type           _Z3sumPiPx,@function
        .size           _Z3sumPiPx,(.L_x_14 - _Z3sumPiPx)
        .other          _Z3sumPiPx,@"STO_CUDA_ENTRY STV_DEFAULT"
_Z3sumPiPx:
.text._Z3sumPiPx:
[----:B------:R-:W-:Y:S01]  /*0000*/  LDC R1, c[0x0][0x37c] ;  /* 0x0000df00ff017b82 */ /* 0x000fe20000000800 */
[----:B------:R-:W0:Y:S01]  /*0010*/  S2R R3, SR_TID.X ;  /* 0x0000000000037919 */ /* 0x000e220000002100 */
[----:B------:R-:W1:Y:S01]  /*0020*/  LDCU UR4, c[0x0][0x360] ;  /* 0x00006c00ff0477ac */ /* 0x000e620008000800 */
[----:B------:R-:W-:Y:S01]  /*0030*/  BSSY.RECONVERGENT B0, `(.L_x_0) ;  /* 0x0000042000007945 */ /* 0x000fe20003800200 */
[----:B------:R-:W-:Y:S01]  /*0040*/  CS2R R6, SRZ ;  /* 0x0000000000067805 */ /* 0x000fe2000001ff00 */
[----:B------:R-:W0:Y:S01]  /*0050*/  S2R R2, SR_CTAID.X ;  /* 0x0000000000027919 */ /* 0x000e220000002500 */
[----:B------:R-:W2:Y:S01]  /*0060*/  LDCU.64 UR6, c[0x0][0x358] ;  /* 0x00006b00ff0677ac */ /* 0x000ea20008000a00 */
[----:B-1----:R-:W-:Y:S02]  /*0070*/  IMAD.U32 R4, RZ, RZ, UR4 ;  /* 0x00000004ff047e24 */ /* 0x002fe4000f8e00ff */
[----:B0-----:R-:W-:-:S05]  /*0080*/  IMAD R8, R2, UR4, R3 ;  /* 0x0000000402087c24 */ /* 0x001fca000f8e0203 */
[----:B------:R-:W-:-:S13]  /*0090*/  ISETP.GT.AND P0, PT, R8, 0x4c4b3f, PT ;  /* 0x004c4b3f0800780c */ /* 0x000fda0003f04270 */
[----:B--2---:R-:W-:Y:S05]  /*00a0*/  @P0 BRA `(.L_x_1) ;  /* 0x0000000000e80947 */ /* 0x004fea0003800000 */
[----:B------:R-:W0:Y:S01]  /*00b0*/  LDCU UR4, c[0x0][0x370] ;  /* 0x00006e00ff0477ac */ /* 0x000e220008000800 */
[----:B------:R-:W-:Y:S01]  /*00c0*/  CS2R R6, SRZ ;  /* 0x0000000000067805 */ /* 0x000fe2000001ff00 */
[----:B0-----:R-:W-:-:S07]  /*00d0*/  IMAD R5, R4, UR4, RZ ;  /* 0x0000000404057c24 */ /* 0x001fce000f8e02ff */
.L_x_9:
[----:B------:R-:W0:Y:S02]  /*00e0*/  LDC.64 R12, c[0x0][0x380] ;  /* 0x0000e000ff0c7b82 */ /* 0x000e240000000a00 */
[----:B0-----:R-:W-:-:S05]  /*00f0*/  IMAD.WIDE R12, R8, 0x4, R12 ;  /* 0x00000004080c7825 */ /* 0x001fca00078e020c */
[----:B------:R-:W2:Y:S01]  /*0100*/  LDG.E R9, desc[UR6][R12.64] ;  /* 0x000000060c097981 */ /* 0x000ea2000c1e1900 */
[----:B------:R-:W-:Y:S01]  /*0110*/  IMAD.IADD R8, R5, 0x1, R8 ;  /* 0x0000000105087824 */ /* 0x000fe200078e0208 */
[----:B------:R-:W-:Y:S04]  /*0120*/  BSSY.RECONVERGENT B1, `(.L_x_2) ;  /* 0x0000031000017945 */ /* 0x000fe80003800200 */
[----:B------:R-:W-:Y:S02]  /*0130*/  ISETP.GE.AND P1, PT, R8, 0x4c4b40, PT ;  /* 0x004c4b400800780c */ /* 0x000fe40003f26270 */
[----:B--2---:R-:W-:Y:S02]  /*0140*/  ISETP.GE.U32.AND P0, PT, R9, 0x2, PT ;  /* 0x000000020900780c */ /* 0x004fe40003f06070 */
[----:B------:R-:W-:-:S04]  /*0150*/  SHF.R.S32.HI R10, RZ, 0x1f, R9 ;  /* 0x0000001fff0a7819 */ /* 0x000fc80000011409 */
[----:B------:R-:W-:-:S13]  /*0160*/  ISETP.GE.AND.EX P0, PT, R10, RZ, PT, P0 ;  /* 0x000000ff0a00720c */ /* 0x000fda0003f06300 */
[----:B------:R-:W-:Y:S05]  /*0170*/  @!P0 BRA `(.L_x_3) ;  /* 0x0000000000ac8947 */ /* 0x000fea0003800000 */
[----:B------:R-:W-:Y:S01]  /*0180*/  I2FP.F32.U32 R11, R9 ;  /* 0x00000009000b7245 */ /* 0x000fe20000201000 */
[----:B------:R-:W-:Y:S03]  /*0190*/  BSSY.RECONVERGENT B2, `(.L_x_4) ;  /* 0x000000d000027945 */ /* 0x000fe60003800200 */
[----:B------:R0:W1:Y:S01]  /*01a0*/  MUFU.RSQ R12, R11 ;  /* 0x0000000b000c7308 */ /* 0x0000620000001400 */
[----:B------:R-:W-:-:S05]  /*01b0*/  VIADD R0, R11, 0xf3000000 ;  /* 0xf30000000b007836 */ /* 0x000fca0000000000 */
[----:B------:R-:W-:-:S13]  /*01c0*/  ISETP.GT.U32.AND P0, PT, R0, 0x727fffff, PT ;  /* 0x727fffff0000780c */ /* 0x000fda0003f04070 */
[----:B01----:R-:W-:Y:S05]  /*01d0*/  @!P0 BRA `(.L_x_5) ;  /* 0x0000000000108947 */ /* 0x003fea0003800000 */
[----:B------:R-:W-:-:S07]  /*01e0*/  MOV R16, 0x200 ;  /* 0x0000020000107802 */ /* 0x000fce0000000f00 */
[----:B------:R-:W-:Y:S05]  /*01f0*/  CALL.REL.NOINC `($__internal_0_$__cuda_sm20_sqrt_rn_f32_slowpath) ;  /* 0x0000000400107944 */ /* 0x000fea0003c00000 */
[----:B------:R-:W-:Y:S01]  /*0200*/  MOV R0, R11 ;  /* 0x0000000b00007202 */ /* 0x000fe20000000f00 */
[----:B------:R-:W-:Y:S06]  /*0210*/  BRA `(.L_x_6) ;  /* 0x0000000000107947 */ /* 0x000fec0003800000 */
.L_x_5:
[----:B------:R-:W-:Y:S01]  /*0220*/  FMUL.FTZ R0, R11, R12 ;  /* 0x0000000c0b007220 */ /* 0x000fe20000410000 */
[----:B------:R-:W-:-:S03]  /*0230*/  FMUL.FTZ R12, R12, 0.5 ;  /* 0x3f0000000c0c7820 */ /* 0x000fc60000410000 */
[----:B------:R-:W-:-:S04]  /*0240*/  FFMA R11, -R0, R0, R11 ;  /* 0x00000000000b7223 */ /* 0x000fc8000000010b */
[----:B------:R-:W-:-:S07]  /*0250*/  FFMA R0, R11, R12, R0 ;  /* 0x0000000c0b007223 */ /* 0x000fce0000000000 */
.L_x_6:
[----:B------:R-:W-:Y:S05]  /*0260*/  BSYNC.RECONVERGENT B2 ;  /* 0x0000000000027941 */ /* 0x000fea0003800200 */
.L_x_4:
[----:B------:R-:W0:Y:S02]  /*0270*/  F2I.FLOOR.NTZ R17, R0 ;  /* 0x0000000000117305 */ /* 0x000e240000207100 */
[----:B0-----:R-:W-:-:S13]  /*0280*/  ISETP.GE.AND P0, PT, R17, 0x2, PT ;  /* 0x000000021100780c */ /* 0x001fda0003f06270 */
[----:B------:R-:W-:Y:S05]  /*0290*/  @!P0 BRA `(.L_x_7) ;  /* 0x00000000005c8947 */ /* 0x000fea0003800000 */
[----:B------:R-:W-:-:S07]  /*02a0*/  IMAD.MOV.U32 R0, RZ, RZ, 0x2 ;  /* 0x00000002ff007424 */ /* 0x000fce00078e00ff */
.L_x_8:
[----:B------:R-:W0:Y:S01]  /*02b0*/  I2F.U32.RP R11, R0 ;  /* 0x00000000000b7306 */ /* 0x000e220000209000 */
[----:B------:R-:W-:-:S07]  /*02c0*/  ISETP.NE.U32.AND P2, PT, R0, RZ, PT ;  /* 0x000000ff0000720c */ /* 0x000fce0003f45070 */
[----:B0-----:R-:W0:Y:S02]  /*02d0*/  MUFU.RCP R11, R11 ;  /* 0x0000000b000b7308 */ /* 0x001e240000001000 */
[----:B0-----:R-:W-:-:S06]  /*02e0*/  VIADD R12, R11, 0xffffffe ;  /* 0x0ffffffe0b0c7836 */ /* 0x001fcc0000000000 */
[----:B------:R0:W1:Y:S02]  /*02f0*/  F2I.FTZ.U32.TRUNC.NTZ R13, R12 ;  /* 0x0000000c000d7305 */ /* 0x000064000021f000 */
[----:B0-----:R-:W-:Y:S01]  /*0300*/  IMAD.MOV.U32 R12, RZ, RZ, RZ ;  /* 0x000000ffff0c7224 */ /* 0x001fe200078e00ff */
[----:B-1----:R-:W-:-:S05]  /*0310*/  IADD3 R15, PT, PT, RZ, -R13, RZ ;  /* 0x8000000dff0f7210 */ /* 0x002fca0007ffe0ff */
[----:B------:R-:W-:-:S04]  /*0320*/  IMAD R15, R15, R0, RZ ;  /* 0x000000000f0f7224 */ /* 0x000fc800078e02ff */
[----:B------:R-:W-:-:S06]  /*0330*/  IMAD.HI.U32 R14, R13, R15, R12 ;  /* 0x0000000f0d0e7227 */ /* 0x000fcc00078e000c */
[----:B------:R-:W-:-:S04]  /*0340*/  IMAD.HI.U32 R14, R14, R9, RZ ;  /* 0x000000090e0e7227 */ /* 0x000fc800078e00ff */
[----:B------:R-:W-:-:S04]  /*0350*/  IMAD.MOV R14, RZ, RZ, -R14 ;  /* 0x000000ffff0e7224 */ /* 0x000fc800078e0a0e */
[----:B------:R-:W-:-:S05]  /*0360*/  IMAD R13, R0, R14, R9 ;  /* 0x0000000e000d7224 */ /* 0x000fca00078e0209 */
[----:B------:R-:W-:-:S13]  /*0370*/  ISETP.GE.U32.AND P0, PT, R13, R0, PT ;  /* 0x000000000d00720c */ /* 0x000fda0003f06070 */
[----:B------:R-:W-:-:S04]  /*0380*/  @P0 IADD3 R13, PT, PT, R13, -R0, RZ ;  /* 0x800000000d0d0210 */ /* 0x000fc80007ffe0ff */
[----:B------:R-:W-:-:S13]  /*0390*/  ISETP.GE.U32.AND P0, PT, R13, R0, PT ;  /* 0x000000000d00720c */ /* 0x000fda0003f06070 */
[----:B------:R-:W-:Y:S01]  /*03a0*/  @P0 IMAD.IADD R13, R13, 0x1, -R0 ;  /* 0x000000010d0d0824 */ /* 0x000fe200078e0a00 */
[----:B------:R-:W-:-:S04]  /*03b0*/  @!P2 LOP3.LUT R13, RZ, R0, RZ, 0x33, !PT ;  /* 0x00000000ff0da212 */ /* 0x000fc800078e33ff */
[----:B------:R-:W-:-:S13]  /*03c0*/  ISETP.NE.AND P0, PT, R13, RZ, PT ;  /* 0x000000ff0d00720c */ /* 0x000fda0003f05270 */
[----:B------:R-:W-:Y:S05]  /*03d0*/  @!P0 BRA `(.L_x_3) ;  /* 0x0000000000148947 */ /* 0x000fea0003800000 */
[C---:B------:R-:W-:Y:S01]  /*03e0*/  ISETP.NE.AND P0, PT, R0.reuse, R17, PT ;  /* 0x000000110000720c */ /* 0x040fe20003f05270 */
[----:B------:R-:W-:-:S12]  /*03f0*/  VIADD R0, R0, 0x1 ;  /* 0x0000000100007836 */ /* 0x000fd80000000000 */
[----:B------:R-:W-:Y:S05]  /*0400*/  @P0 BRA `(.L_x_8) ;  /* 0xfffffffc00a80947 */ /* 0x000fea000383ffff */
.L_x_7:
[----:B------:R-:W-:-:S04]  /*0410*/  IADD3 R6, P0, PT, R9, R6, RZ ;  /* 0x0000000609067210 */ /* 0x000fc80007f1e0ff */
[----:B------:R-:W-:-:S09]  /*0420*/  IADD3.X R7, PT, PT, R10, R7, RZ, P0, !PT ;  /* 0x000000070a077210 */ /* 0x000fd200007fe4ff */
.L_x_3:
[----:B------:R-:W-:Y:S05]  /*0430*/  BSYNC.RECONVERGENT B1 ;  /* 0x0000000000017941 */ /* 0x000fea0003800200 */
.L_x_2:
[----:B------:R-:W-:Y:S05]  /*0440*/  @!P1 BRA `(.L_x_9) ;  /* 0xfffffffc00249947 */ /* 0x000fea000383ffff */
.L_x_1:
[----:B------:R-:W-:Y:S05]  /*0450*/  BSYNC.RECONVERGENT B0 ;  /* 0x0000000000007941 */ /* 0x000fea0003800200 */
.L_x_0:
[----:B------:R-:W0:Y:S01]  /*0460*/  S2UR UR5, SR_CgaCtaId ;  /* 0x00000000000579c3 */ /* 0x000e220000008800 */
[----:B------:R-:W-:Y:S01]  /*0470*/  UMOV UR4, 0x400 ;  /* 0x0000040000047882 */ /* 0x000fe20000000000 */
[----:B------:R-:W-:Y:S02]  /*0480*/  ISETP.GE.U32.AND P1, PT, R4, 0x2, PT ;  /* 0x000000020400780c */ /* 0x000fe40003f26070 */
[----:B------:R-:W-:Y:S01]  /*0490*/  ISETP.NE.AND P0, PT, R3, RZ, PT ;  /* 0x000000ff0300720c */ /* 0x000fe20003f05270 */
[----:B0-----:R-:W-:-:S06]  /*04a0*/  ULEA UR4, UR5, UR4, 0x18 ;  /* 0x0000000405047291 */ /* 0x001fcc000f8ec0ff */
[----:B------:R-:W-:-:S05]  /*04b0*/  LEA R5, R3, UR4, 0x3 ;  /* 0x0000000403057c11 */ /* 0x000fca000f8e18ff */
[----:B------:R0:W-:Y:S01]  /*04c0*/  STS.64 [R5], R6 ;  /* 0x0000000605007388 */ /* 0x0001e20000000a00 */
[----:B------:R-:W-:Y:S06]  /*04d0*/  BAR.SYNC.DEFER_BLOCKING 0x0 ;  /* 0x0000000000007b1d */ /* 0x000fec0000010000 */
[----:B------:R-:W-:Y:S05]  /*04e0*/  @!P1 BRA `(.L_x_10) ;  /* 0x0000000000309947 */ /* 0x000fea0003800000 */
.L_x_11:
[----:B------:R-:W-:-:S04]  /*04f0*/  SHF.R.U32.HI R10, RZ, 0x1, R4 ;  /* 0x00000001ff0a7819 */ /* 0x000fc80000011604 */
[----:B------:R-:W-:-:S13]  /*0500*/  ISETP.GE.U32.AND P1, PT, R3, R10, PT ;  /* 0x0000000a0300720c */ /* 0x000fda0003f26070 */
[----:B------:R-:W-:Y:S01]  /*0510*/  @!P1 IMAD R0, R10, 0x8, R5 ;  /* 0x000000080a009824 */ /* 0x000fe200078e0205 */
[----:B------:R-:W-:Y:S04]  /*0520*/  @!P1 LDS.64 R8, [R5] ;  /* 0x0000000005089984 */ /* 0x000fe80000000a00 */
[----:B0-----:R-:W0:Y:S02]  /*0530*/  @!P1 LDS.64 R6, [R0] ;  /* 0x0000000000069984 */ /* 0x001e240000000a00 */
[----:B0-----:R-:W-:-:S05]  /*0540*/  @!P1 IADD3 R6, P2, PT, R6, R8, RZ ;  /* 0x0000000806069210 */ /* 0x001fca0007f5e0ff */
[----:B------:R-:W-:-:S05]  /*0550*/  @!P1 IMAD.X R7, R7, 0x1, R9, P2 ;  /* 0x0000000107079824 */ /* 0x000fca00010e0609 */
[----:B------:R1:W-:Y:S01]  /*0560*/  @!P1 STS.64 [R5], R6 ;  /* 0x0000000605009388 */ /* 0x0003e20000000a00 */
[----:B------:R-:W-:Y:S01]  /*0570*/  BAR.SYNC.DEFER_BLOCKING 0x0 ;  /* 0x0000000000007b1d */ /* 0x000fe20000010000 */
[----:B------:R-:W-:Y:S02]  /*0580*/  ISETP.GT.U32.AND P1, PT, R4, 0x3, PT ;  /* 0x000000030400780c */ /* 0x000fe40003f24070 */
[----:B------:R-:W-:-:S11]  /*0590*/  MOV R4, R10 ;  /* 0x0000000a00047202 */ /* 0x000fd60000000f00 */
[----:B-1----:R-:W-:Y:S05]  /*05a0*/  @P1 BRA `(.L_x_11) ;  /* 0xfffffffc00d01947 */ /* 0x002fea000383ffff */
.L_x_10:
[----:B------:R-:W-:Y:S05]  /*05b0*/  @P0 EXIT ;  /* 0x000000000000094d */ /* 0x000fea0003800000 */
[----:B------:R-:W1:Y:S01]  /*05c0*/  S2UR UR5, SR_CgaCtaId ;  /* 0x00000000000579c3 */ /* 0x000e620000008800 */
[----:B------:R-:W-:-:S07]  /*05d0*/  UMOV UR4, 0x400 ;  /* 0x0000040000047882 */ /* 0x000fce0000000000 */
[----:B0-----:R-:W0:Y:S01]  /*05e0*/  LDC.64 R6, c[0x0][0x388] ;  /* 0x0000e200ff067b82 */ /* 0x001e220000000a00 */
[----:B-1----:R-:W-:Y:S01]  /*05f0*/  ULEA UR4, UR5, UR4, 0x18 ;  /* 0x0000000405047291 */ /* 0x002fe2000f8ec0ff */
[----:B0-----:R-:W-:-:S08]  /*0600*/  IMAD.WIDE.U32 R2, R2, 0x8, R6 ;  /* 0x0000000802027825 */ /* 0x001fd000078e0006 */
[----:B------:R-:W0:Y:S04]  /*0610*/  LDS.64 R4, [UR4] ;  /* 0x00000004ff047984 */ /* 0x000e280008000a00 */
[----:B0-----:R-:W-:Y:S01]  /*0620*/  STG.E.64 desc[UR6][R2.64], R4 ;  /* 0x0000000402007986 */ /* 0x001fe2000c101b06 */
[----:B------:R-:W-:Y:S05]  /*0630*/  EXIT ;  /* 0x000000000000794d */ /* 0x000fea0003800000 */
        .weak           $__internal_0_$__cuda_sm20_sqrt_rn_f32_slowpath
        .type           $__internal_0_$__cuda_sm20_sqrt_rn_f32_slowpath,@function
        .size           $__internal_0_$__cuda_sm20_sqrt_rn_f32_slowpath,(.L_x_14 - $__internal_0_$__cuda_sm20_sqrt_rn_f32_slowpath)
$__internal_0_$__cuda_sm20_sqrt_rn_f32_slowpath:
[----:B------:R-:W-:-:S13]  /*0640*/  LOP3.LUT P0, RZ, R11, 0x7fffffff, RZ, 0xc0, !PT ;  /* 0x7fffffff0bff7812 */ /* 0x000fda000780c0ff */
[----:B------:R-:W-:Y:S05]  /*0650*/  @!P0 BRA `(.L_x_12) ;  /* 0x0000000000448947 */ /* 0x000fea0003800000 */
[----:B------:R-:W-:Y:S01]  /*0660*/  FSETP.GEU.FTZ.AND P0, PT, R11, RZ, PT ;  /* 0x000000ff0b00720b */ /* 0x000fe20003f1e000 */
[----:B------:R-:W-:-:S12]  /*0670*/  IMAD.MOV.U32 R0, RZ, RZ, R11 ;  /* 0x000000ffff007224 */ /* 0x000fd800078e000b */
[----:B------:R-:W-:Y:S01]  /*0680*/  @!P0 IMAD.MOV.U32 R11, RZ, RZ, 0x7fffffff ;  /* 0x7fffffffff0b8424 */ /* 0x000fe200078e00ff */
[----:B------:R-:W-:Y:S06]  /*0690*/  @!P0 BRA `(.L_x_12) ;  /* 0x0000000000348947 */ /* 0x000fec0003800000 */
[----:B------:R-:W-:-:S13]  /*06a0*/  FSETP.GTU.FTZ.AND P0, PT, |R0|, +INF , PT ;  /* 0x7f8000000000780b */ /* 0x000fda0003f1c200 */
[----:B------:R-:W-:Y:S01]  /*06b0*/  @P0 FADD.FTZ R11, R0, 1 ;  /* 0x3f800000000b0421 */ /* 0x000fe20000010000 */
[----:B------:R-:W-:Y:S06]  /*06c0*/  @P0 BRA `(.L_x_12) ;  /* 0x0000000000280947 */ /* 0x000fec0003800000 */
[----:B------:R-:W-:-:S13]  /*06d0*/  FSETP.NEU.FTZ.AND P0, PT, |R0|, +INF , PT ;  /* 0x7f8000000000780b */ /* 0x000fda0003f1d200 */
[----:B------:R-:W-:-:S04]  /*06e0*/  @P0 FFMA R12, R0, 1.84467440737095516160e+19, RZ ;  /* 0x5f800000000c0823 */ /* 0x000fc800000000ff */
[----:B------:R-:W0:Y:S02]  /*06f0*/  @P0 MUFU.RSQ R11, R12 ;  /* 0x0000000c000b0308 */ /* 0x000e240000001400 */
[----:B0-----:R-:W-:Y:S01]  /*0700*/  @P0 FMUL.FTZ R13, R12, R11 ;  /* 0x0000000b0c0d0220 */ /* 0x001fe20000410000 */
[----:B------:R-:W-:Y:S01]  /*0710*/  @P0 FMUL.FTZ R15, R11, 0.5 ;  /* 0x3f0000000b0f0820 */ /* 0x000fe20000410000 */
[----:B------:R-:W-:Y:S02]  /*0720*/  @!P0 MOV R11, R0 ;  /* 0x00000000000b8202 */ /* 0x000fe40000000f00 */
[----:B------:R-:W-:-:S04]  /*0730*/  @P0 FADD.FTZ R14, -R13, -RZ ;  /* 0x800000ff0d0e0221 */ /* 0x000fc80000010100 */
[----:B------:R-:W-:-:S04]  /*0740*/  @P0 FFMA R14, R13, R14, R12 ;  /* 0x0000000e0d0e0223 */ /* 0x000fc8000000000c */
[----:B------:R-:W-:-:S04]  /*0750*/  @P0 FFMA R14, R14, R15, R13 ;  /* 0x0000000f0e0e0223 */ /* 0x000fc8000000000d */
[----:B------:R-:W-:-:S07]  /*0760*/  @P0 FMUL.FTZ R11, R14, 2.3283064365386962891e-10 ;  /* 0x2f8000000e0b0820 */ /* 0x000fce0000410000 */
.L_x_12:
[----:B------:R-:W-:Y:S02]  /*0770*/  HFMA2 R13, -RZ, RZ, 0, 0 ;  /* 0x00000000ff0d7431 */ /* 0x000fe400000001ff */
[----:B------:R-:W-:-:S04]  /*0780*/  IMAD.MOV.U32 R12, RZ, RZ, R16 ;  /* 0x000000ffff0c7224 */ /* 0x000fc800078e0010 */
[----:B------:R-:W-:Y:S05]  /*0790*/  RET.REL.NODEC R12 `(_Z3sumPiPx) ;  /* 0xfffffff80c187950 */ /* 0x000fea0003c3ffff */
.L_x_13:
[----:B------:R-:W-:-:S00]  /*07a0*/  BRA `(.L_x_13) ;  /* 0xfffffffc00fc7947 */ /* 0x000fc0000383ffff */
[----:B------:R-:W-:-:S00]  /*07b0*/  NOP ;  /* 0x0000000000007918 */ /* 0x000fc00000000000 */
        /* <DEDUP_REMOVED lines=12> */
.L_x_14:


//--------------------- .nv.shared._Z3sumPiPx     --------------------------
	.section	.nv.shared._Z3sumPiPx,"aw",@nobits
	.sectionflags	@""
	.align	8
.nv.shared._Z3sumPiPx:
	.zero		5120


//--------------------- .nv.shared.reserved.0     --------------------------
	.section	.nv.shared.reserved.0,"aw",@nobits
	.weak		__nv_reservedSMEM_offset_0_alias
	.size		__nv_reservedSMEM_offset_0_alias, 0, 64
	.other		__nv_reservedSMEM_offset_0_alias,@"STO_CUDA_RESERVED_SHARED STV_DEFAULT"
__nv_reservedSMEM_offset_0_alias:
	.zero		0
	.zero		64


//--------------------- .nv.constant0._Z3sumPiPx  --------------------------
	.section	.nv.constant0._Z3sumPiPx,"a",@progbits
	.sectionflags	@""
	.align	4
.nv.constant0._Z3sumPiPx:
	.zero		912


//--------------------- SYMBOLS --------------------------

	.type		.nv.reservedSmem.offset0,@object
	.size		.nv.reservedSmem.offset0,0x4
	.type		.nv.reservedSmem.cap,@object
	.size		.nv.reservedSmem.cap,0x4
